//
// Generated by NVIDIA NVVM Compiler
//
// Compiler Build ID: CL-36424714
// Cuda compilation tools, release 13.0, V13.0.88
// Based on NVVM 20.0.0
//

.version 9.0
.target sm_100
.address_size 64

	// .globl	_Z14convertToOctalPiS_i

.visible .entry _Z14convertToOctalPiS_i(
	.param .u64 .ptr .align 1 _Z14convertToOctalPiS_i_param_0,
	.param .u64 .ptr .align 1 _Z14convertToOctalPiS_i_param_1,
	.param .u32 _Z14convertToOctalPiS_i_param_2
)
{
	.reg .pred 	%p<4>;
	.reg .b32 	%r<22>;
	.reg .b64 	%rd<9>;

	ld.param.u64 	%rd1, [_Z14convertToOctalPiS_i_param_0];
	ld.param.u64 	%rd2, [_Z14convertToOctalPiS_i_param_1];
	ld.param.u32 	%r10, [_Z14convertToOctalPiS_i_param_2];
	mov.u32 	%r11, %ctaid.x;
	mov.u32 	%r12, %ntid.x;
	mov.u32 	%r13, %tid.x;
	mad.lo.s32 	%r1, %r11, %r12, %r13;
	setp.ge.s32 	%p1, %r1, %r10;
	@%p1 bra 	$L__BB0_5;
	cvta.to.global.u64 	%rd3, %rd1;
	mul.wide.s32 	%rd4, %r1, 4;
	add.s64 	%rd5, %rd3, %rd4;
	ld.global.u32 	%r19, [%rd5];
	setp.lt.s32 	%p2, %r19, 1;
	mov.b32 	%r21, 0;
	@%p2 bra 	$L__BB0_4;
	mov.b32 	%r21, 0;
	mov.b32 	%r18, 1;
$L__BB0_3:
	and.b32  	%r17, %r19, 7;
	mad.lo.s32 	%r21, %r17, %r18, %r21;
	shr.u32 	%r7, %r19, 3;
	mul.lo.s32 	%r18, %r18, 10;
	setp.gt.u32 	%p3, %r19, 7;
	mov.u32 	%r19, %r7;
	@%p3 bra 	$L__BB0_3;
$L__BB0_4:
	cvta.to.global.u64 	%rd6, %rd2;
	add.s64 	%rd8, %rd6, %rd4;
	st.global.u32 	[%rd8], %r21;
$L__BB0_5:
	ret;

}


// ===== COMPILED SASS (sm_100) =====

	.target	sm_100

	.elftype	@"ET_EXEC"


//--------------------- .note.nv.tkinfo           --------------------------
	.section	.note.nv.tkinfo,"",@"SHT_NOTE"
	.sectionflags	@"SHF_NOTE_NV_TKINFO"
	.tkinfo
        /*0018*/ 	.word	0x00000002
        /*0030*/ 	.string	""
        /*0030*/ 	.string	"ptxas"
        /*0030*/ 	.string	"Cuda compilation tools, release 13.0, V13.0.88"
        /*0030*/ 	.string	"Build cuda_13.0.r13.0/compiler.36424714_0"
        /*0030*/ 	.string	"-arch sm_100 -m 64 "



//--------------------- .note.nv.cuinfo           --------------------------
	.section	.note.nv.cuinfo,"",@"SHT_NOTE"
	.sectionflags	@"SHF_NOTE_NV_CUINFO"
        /*0018*/ 	.short	0x0002
        /*001a*/ 	.short	0x0064
        /*001c*/ 	.short	0x0082
	.zero		2


//--------------------- .nv.info                  --------------------------
	.section	.nv.info,"",@"SHT_CUDA_INFO"
	.align	4


	//----- nvinfo : EIATTR_REGCOUNT
	.align		4
        /*0000*/ 	.byte	0x04, 0x2f
        /*0002*/ 	.short	(.L_1 - .L_0)
	.align		4
.L_0:
        /*0004*/ 	.word	index@(_Z14convertToOctalPiS_i)
        /*0008*/ 	.word	0x0000000a


	//----- nvinfo : EIATTR_FRAME_SIZE
	.align		4
.L_1:
        /*000c*/ 	.byte	0x04, 0x11
        /*000e*/ 	.short	(.L_3 - .L_2)
	.align		4
.L_2:
        /*0010*/ 	.word	index@(_Z14convertToOctalPiS_i)
        /*0014*/ 	.word	0x00000000


	//----- nvinfo : EIATTR_MIN_STACK_SIZE
	.align		4
.L_3:
        /*0018*/ 	.byte	0x04, 0x12
        /*001a*/ 	.short	(.L_5 - .L_4)
	.align		4
.L_4:
        /*001c*/ 	.word	index@(_Z14convertToOctalPiS_i)
        /*0020*/ 	.word	0x00000000
.L_5:


//--------------------- .nv.compat                --------------------------
	.section	.nv.compat,"",@"SHT_CUDA_COMPAT_INFO"
	.align	4
        /*0000*/ 	.byte	0x02, 0x09, 0x00, 0x00, 0x02, 0x02, 0x01, 0x00, 0x02, 0x05, 0x05, 0x00, 0x03, 0x07, 0x01, 0x01
        /*0010*/ 	.byte	0x02, 0x03, 0x00, 0x00, 0x02, 0x06, 0x01, 0x00, 0x04, 0x0b, 0x08, 0x00, 0x09, 0x00, 0x00, 0x00
        /*0020*/ 	.byte	0x00, 0x00, 0x00, 0x00


//--------------------- .nv.info._Z14convertToOctalPiS_i --------------------------
	.section	.nv.info._Z14convertToOctalPiS_i,"",@"SHT_CUDA_INFO"
	.sectionflags	@""
	.align	4


	//----- nvinfo : EIATTR_CUDA_API_VERSION
	.align		4
        /*0000*/ 	.byte	0x04, 0x37
        /*0002*/ 	.short	(.L_7 - .L_6)
.L_6:
        /*0004*/ 	.word	0x00000082


	//----- nvinfo : EIATTR_KPARAM_INFO
	.align		4
.L_7:
        /*0008*/ 	.byte	0x04, 0x17
        /*000a*/ 	.short	(.L_9 - .L_8)
.L_8:
        /*000c*/ 	.word	0x00000000
        /*0010*/ 	.short	0x0002
        /*0012*/ 	.short	0x0010
        /*0014*/ 	.byte	0x00, 0xf0, 0x11, 0x00


	//----- nvinfo : EIATTR_KPARAM_INFO
	.align		4
.L_9:
        /*0018*/ 	.byte	0x04, 0x17
        /*001a*/ 	.short	(.L_11 - .L_10)
.L_10:
        /*001c*/ 	.word	0x00000000
        /*0020*/ 	.short	0x0001
        /*0022*/ 	.short	0x0008
        /*0024*/ 	.byte	0x00, 0xf5, 0x21, 0x00


	//----- nvinfo : EIATTR_KPARAM_INFO
	.align		4
.L_11:
        /*0028*/ 	.byte	0x04, 0x17
        /*002a*/ 	.short	(.L_13 - .L_12)
.L_12:
        /*002c*/ 	.word	0x00000000
        /*0030*/ 	.short	0x0000
        /*0032*/ 	.short	0x0000
        /*0034*/ 	.byte	0x00, 0xf5, 0x21, 0x00


	//----- nvinfo : EIATTR_SPARSE_MMA_MASK
	.align		4
.L_13:
        /*0038*/ 	.byte	0x03, 0x50
        /*003a*/ 	.short	0x0000


	//----- nvinfo : EIATTR_MAXREG_COUNT
	.align		4
        /*003c*/ 	.byte	0x03, 0x1b
        /*003e*/ 	.short	0x00ff


	//----- nvinfo : EIATTR_MERCURY_ISA_VERSION
	.align		4
        /*0040*/ 	.byte	0x03, 0x5f
        /*0042*/ 	.short	0x0101


	//----- nvinfo : EIATTR_VRC_CTA_INIT_COUNT
	.align		4
        /*0044*/ 	.byte	0x02, 0x4a
	.zero		1
	.zero		1


	//----- nvinfo : EIATTR_EXIT_INSTR_OFFSETS
	.align		4
        /*0048*/ 	.byte	0x04, 0x1c
        /*004a*/ 	.short	(.L_15 - .L_14)


	//   ....[0]....
.L_14:
        /*004c*/ 	.word	0x00000070


	//   ....[1]....
        /*0050*/ 	.word	0x000001c0


	//----- nvinfo : EIATTR_CRS_STACK_SIZE
	.align		4
.L_15:
        /*0054*/ 	.byte	0x04, 0x1e
        /*0056*/ 	.short	(.L_17 - .L_16)
.L_16:
        /*0058*/ 	.word	0x00000000


	//----- nvinfo : EIATTR_CBANK_PARAM_SIZE
	.align		4
.L_17:
        /*005c*/ 	.byte	0x03, 0x19
        /*005e*/ 	.short	0x0014


	//----- nvinfo : EIATTR_PARAM_CBANK
	.align		4
        /*0060*/ 	.byte	0x04, 0x0a
        /*0062*/ 	.short	(.L_19 - .L_18)
	.align		4
.L_18:
        /*0064*/ 	.word	index@(.nv.constant0._Z14convertToOctalPiS_i)
        /*0068*/ 	.short	0x0380
        /*006a*/ 	.short	0x0014


	//----- nvinfo : EIATTR_SW_WAR
	.align		4
.L_19:
        /*006c*/ 	.byte	0x04, 0x36
        /*006e*/ 	.short	(.L_21 - .L_20)
.L_20:
        /*0070*/ 	.word	0x00000008
.L_21:


//--------------------- .nv.callgraph             --------------------------
	.section	.nv.callgraph,"",@"SHT_CUDA_CALLGRAPH"
	.align	4
	.sectionentsize	8
	.align		4
        /*0000*/ 	.word	0x00000000
	.align		4
        /*0004*/ 	.word	0xffffffff
	.align		4
        /*0008*/ 	.word	0x00000000
	.align		4
        /*000c*/ 	.word	0xfffffffe
	.align		4
        /*0010*/ 	.word	0x00000000
	.align		4
        /*0014*/ 	.word	0xfffffffd
	.align		4
        /*0018*/ 	.word	0x00000000
	.align		4
        /*001c*/ 	.word	0xfffffffc


//--------------------- .text._Z14convertToOctalPiS_i --------------------------
	.section	.text._Z14convertToOctalPiS_i,"ax",@progbits
	.align	128
        .global         _Z14convertToOctalPiS_i
        .type           _Z14convertToOctalPiS_i,@function
        .size           _Z14convertToOctalPiS_i,(.L_x_4 - _Z14convertToOctalPiS_i)
        .other          _Z14convertToOctalPiS_i,@"STO_CUDA_ENTRY STV_DEFAULT"
_Z14convertToOctalPiS_i:
.text._Z14convertToOctalPiS_i:
[----:B------:R-:W-:Y:S01]  /*0000*/  LDC R1, c[0x0][0x37c] ;  /* 0x0000df00ff017b82 */ /* 0x000fe20000000800 */
[----:B------:R-:W0:Y:S07]  /*0010*/  S2R R0, SR_TID.X ;  /* 0x0000000000007919 */ /* 0x000e2e0000002100 */
[----:B------:R-:W0:Y:S01]  /*0020*/  S2UR UR4, SR_CTAID.X ;  /* 0x00000000000479c3 */ /* 0x000e220000002500 */
[----:B------:R-:W1:Y:S07]  /*0030*/  LDCU UR5, c[0x0][0x390] ;  /* 0x00007200ff0577ac */ /* 0x000e6e0008000800 */
[----:B------:R-:W0:Y:S02]  /*0040*/  LDC R7, c[0x0][0x360] ;  /* 0x0000d800ff077b82 */ /* 0x000e240000000800 */
[----:B0-----:R-:W-:-:S05]  /*0050*/  IMAD R7, R7, UR4, R0 ;  /* 0x0000000407077c24 */ /* 0x001fca000f8e0200 */
[----:B-1----:R-:W-:-:S13]  /*0060*/  ISETP.GE.AND P0, PT, R7, UR5, PT ;  /* 0x0000000507007c0c */ /* 0x002fda000bf06270 */
[----:B------:R-:W-:Y:S05]  /*0070*/  @P0 EXIT ;  /* 0x000000000000094d */ /* 0x000fea0003800000 */
[----:B------:R-:W0:Y:S01]  /*0080*/  LDC.64 R2, c[0x0][0x380] ;  /* 0x0000e000ff027b82 */ /* 0x000e220000000a00 */
[----:B------:R-:W1:Y:S07]  /*0090*/  LDCU.64 UR4, c[0x0][0x358] ;  /* 0x00006b00ff0477ac */ /* 0x000e6e0008000a00 */
[----:B------:R-:W2:Y:S01]  /*00a0*/  LDC.64 R4, c[0x0][0x388] ;  /* 0x0000e200ff047b82 */ /* 0x000ea20000000a00 */
[----:B0-----:R-:W-:-:S06]  /*00b0*/  IMAD.WIDE R2, R7, 0x4, R2 ;  /* 0x0000000407027825 */ /* 0x001fcc00078e0202 */
[----:B-1----:R-:W3:Y:S01]  /*00c0*/  LDG.E R2, desc[UR4][R2.64] ;  /* 0x0000000402027981 */ /* 0x002ee2000c1e1900 */
[----:B------:R-:W-:Y:S01]  /*00d0*/  BSSY.RECONVERGENT B0, `(.L_x_0) ;  /* 0x000000d000007945 */ /* 0x000fe20003800200 */
[----:B--2---:R-:W-:-:S04]  /*00e0*/  IMAD.WIDE R4, R7, 0x4, R4 ;  /* 0x0000000407047825 */ /* 0x004fc800078e0204 */
[----:B------:R-:W-:Y:S01]  /*00f0*/  HFMA2 R7, -RZ, RZ, 0, 0 ;  /* 0x00000000ff077431 */ /* 0x000fe200000001ff */
[----:B---3--:R-:W-:-:S13]  /*0100*/  ISETP.GE.AND P0, PT, R2, 0x1, PT ;  /* 0x000000010200780c */ /* 0x008fda0003f06270 */
[----:B------:R-:W-:Y:S05]  /*0110*/  @!P0 BRA `(.L_x_1) ;  /* 0x0000000000208947 */ /* 0x000fea0003800000 */
[----:B------:R-:W-:Y:S02]  /*0120*/  MOV R7, RZ ;  /* 0x000000ff00077202 */ /* 0x000fe40000000f00 */
[----:B------:R-:W-:-:S07]  /*0130*/  MOV R0, 0x1 ;  /* 0x0000000100007802 */ /* 0x000fce0000000f00 */
.L_x_2:
[C---:B------:R-:W-:Y:S02]  /*0140*/  ISETP.GT.U32.AND P0, PT, R2.reuse, 0x7, PT ;  /* 0x000000070200780c */ /* 0x040fe40003f04070 */
[----:B------:R-:W-:Y:S02]  /*0150*/  LOP3.LUT R3, R2, 0x7, RZ, 0xc0, !PT ;  /* 0x0000000702037812 */ /* 0x000fe400078ec0ff */
[----:B------:R-:W-:-:S03]  /*0160*/  SHF.R.U32.HI R2, RZ, 0x3, R2 ;  /* 0x00000003ff027819 */ /* 0x000fc60000011602 */
[----:B------:R-:W-:Y:S02]  /*0170*/  IMAD R7, R3, R0, R7 ;  /* 0x0000000003077224 */ /* 0x000fe400078e0207 */
[----:B------:R-:W-:-:S04]  /*0180*/  IMAD R0, R0, 0xa, RZ ;  /* 0x0000000a00007824 */ /* 0x000fc800078e02ff */
[----:B------:R-:W-:Y:S05]  /*0190*/  @P0 BRA `(.L_x_2) ;  /* 0xfffffffc00e80947 */ /* 0x000fea000383ffff */
.L_x_1:
[----:B------:R-:W-:Y:S05]  /*01a0*/  BSYNC.RECONVERGENT B0 ;  /* 0x0000000000007941 */ /* 0x000fea0003800200 */
.L_x_0:
[----:B------:R-:W-:Y:S01]  /*01b0*/  STG.E desc[UR4][R4.64], R7 ;  /* 0x0000000704007986 */ /* 0x000fe2000c101904 */
[----:B------:R-:W-:Y:S05]  /*01c0*/  EXIT ;  /* 0x000000000000794d */ /* 0x000fea0003800000 */
.L_x_3:
[----:B------:R-:W-:-:S00]  /*01d0*/  BRA `(.L_x_3) ;  /* 0xfffffffc00fc7947 */ /* 0x000fc0000383ffff */
[----:B------:R-:W-:-:S00]  /*01e0*/  NOP ;  /* 0x0000000000007918 */ /* 0x000fc00000000000 */
        /* <DEDUP_REMOVED lines=9> */
.L_x_4:


//--------------------- .nv.shared.reserved.0     --------------------------
	.section	.nv.shared.reserved.0,"aw",@nobits
	.weak		__nv_reservedSMEM_offset_0_alias
	.size		__nv_reservedSMEM_offset_0_alias, 0, 64
	.other		__nv_reservedSMEM_offset_0_alias,@"STO_CUDA_RESERVED_SHARED STV_DEFAULT"
__nv_reservedSMEM_offset_0_alias:
	.zero		0
	.zero		64


//--------------------- .nv.constant0._Z14convertToOctalPiS_i --------------------------
	.section	.nv.constant0._Z14convertToOctalPiS_i,"a",@progbits
	.sectionflags	@""
	.align	4
.nv.constant0._Z14convertToOctalPiS_i:
	.zero		916


//--------------------- SYMBOLS --------------------------

	.type		.nv.reservedSmem.offset0,@object
	.size		.nv.reservedSmem.offset0,0x4
